	.headerflags	@"EF_CUDA_TEXMODE_UNIFIED EF_CUDA_64BIT_ADDRESS EF_CUDA_SM86 EF_CUDA_VIRTUAL_SM(EF_CUDA_SM86)"
	.elftype	@"ET_EXEC"


//--------------------- .nv.info                  --------------------------
	.section	.nv.info,"",@"SHT_CUDA_INFO"
	.align	4


	//----- nvinfo : EIATTR_REGCOUNT
	.align		4
        /*0000*/ 	.byte	0x04, 0x2f
        /*0002*/ 	.short	(.L_1 - .L_0)
	.align		4
.L_0:
        /*0004*/ 	.word	index@(triton_poi_fused_add_mul_8)
        /*0008*/ 	.word	0x00000019


	//----- nvinfo : EIATTR_MIN_STACK_SIZE
	.align		4
.L_1:
        /*000c*/ 	.byte	0x04, 0x12
        /*000e*/ 	.short	(.L_3 - .L_2)
	.align		4
.L_2:
        /*0010*/ 	.word	index@(triton_poi_fused_add_mul_8)
        /*0014*/ 	.word	0x00000000


	//----- nvinfo : EIATTR_FRAME_SIZE
	.align		4
.L_3:
        /*0018*/ 	.byte	0x04, 0x11
        /*001a*/ 	.short	(.L_5 - .L_4)
	.align		4
.L_4:
        /*001c*/ 	.word	index@(triton_poi_fused_add_mul_8)
        /*0020*/ 	.word	0x00000000


	//----- nvinfo : EIATTR_MIN_STACK_SIZE
	.align		4
.L_5:
        /*0024*/ 	.byte	0x04, 0x12
        /*0026*/ 	.short	(.L_7 - .L_6)
	.align		4
.L_6:
        /*0028*/ 	.word	index@(triton_poi_fused_add_mul_8)
        /*002c*/ 	.word	0x00000000
.L_7:


//--------------------- .nv.info.triton_poi_fused_add_mul_8 --------------------------
	.section	.nv.info.triton_poi_fused_add_mul_8,"",@"SHT_CUDA_INFO"
	.sectionflags	@""
	.align	4


	//----- nvinfo : EIATTR_CUDA_API_VERSION
	.align		4
        /*0000*/ 	.byte	0x04, 0x37
        /*0002*/ 	.short	(.L_9 - .L_8)
.L_8:
        /*0004*/ 	.word	0x0000007c


	//----- nvinfo : EIATTR_SW2861232_WAR
	.align		4
.L_9:
        /*0008*/ 	.byte	0x01, 0x35
	.zero		2


	//----- nvinfo : EIATTR_PARAM_CBANK
	.align		4
        /*000c*/ 	.byte	0x04, 0x0a
        /*000e*/ 	.short	(.L_11 - .L_10)
	.align		4
.L_10:
        /*0010*/ 	.word	index@(.nv.constant0.triton_poi_fused_add_mul_8)
        /*0014*/ 	.short	0x0160
        /*0016*/ 	.short	0x0058


	//----- nvinfo : EIATTR_CBANK_PARAM_SIZE
	.align		4
.L_11:
        /*0018*/ 	.byte	0x03, 0x19
        /*001a*/ 	.short	0x0058


	//----- nvinfo : EIATTR_KPARAM_INFO
	.align		4
        /*001c*/ 	.byte	0x04, 0x17
        /*001e*/ 	.short	(.L_13 - .L_12)
.L_12:
        /*0020*/ 	.word	0x00000000
        /*0024*/ 	.short	0x000a
        /*0026*/ 	.short	0x0050
        /*0028*/ 	.byte	0x00, 0xf4, 0x21, 0x00


	//----- nvinfo : EIATTR_KPARAM_INFO
	.align		4
.L_13:
        /*002c*/ 	.byte	0x04, 0x17
        /*002e*/ 	.short	(.L_15 - .L_14)
.L_14:
        /*0030*/ 	.word	0x00000000
        /*0034*/ 	.short	0x0009
        /*0036*/ 	.short	0x0048
        /*0038*/ 	.byte	0x00, 0xf0, 0x11, 0x00


	//----- nvinfo : EIATTR_KPARAM_INFO
	.align		4
.L_15:
        /*003c*/ 	.byte	0x04, 0x17
        /*003e*/ 	.short	(.L_17 - .L_16)
.L_16:
        /*0040*/ 	.word	0x00000000
        /*0044*/ 	.short	0x0008
        /*0046*/ 	.short	0x0040
        /*0048*/ 	.byte	0x00, 0xf4, 0x21, 0x00


	//----- nvinfo : EIATTR_KPARAM_INFO
	.align		4
.L_17:
        /*004c*/ 	.byte	0x04, 0x17
        /*004e*/ 	.short	(.L_19 - .L_18)
.L_18:
        /*0050*/ 	.word	0x00000000
        /*0054*/ 	.short	0x0007
        /*0056*/ 	.short	0x0038
        /*0058*/ 	.byte	0x00, 0xf4, 0x21, 0x00


	//----- nvinfo : EIATTR_KPARAM_INFO
	.align		4
.L_19:
        /*005c*/ 	.byte	0x04, 0x17
        /*005e*/ 	.short	(.L_21 - .L_20)
.L_20:
        /*0060*/ 	.word	0x00000000
        /*0064*/ 	.short	0x0006
        /*0066*/ 	.short	0x0030
        /*0068*/ 	.byte	0x00, 0xf4, 0x21, 0x00


	//----- nvinfo : EIATTR_KPARAM_INFO
	.align		4
.L_21:
        /*006c*/ 	.byte	0x04, 0x17
        /*006e*/ 	.short	(.L_23 - .L_22)
.L_22:
        /*0070*/ 	.word	0x00000000
        /*0074*/ 	.short	0x0005
        /*0076*/ 	.short	0x0028
        /*0078*/ 	.byte	0x00, 0xf4, 0x21, 0x00


	//----- nvinfo : EIATTR_KPARAM_INFO
	.align		4
.L_23:
        /*007c*/ 	.byte	0x04, 0x17
        /*007e*/ 	.short	(.L_25 - .L_24)
.L_24:
        /*0080*/ 	.word	0x00000000
        /*0084*/ 	.short	0x0004
        /*0086*/ 	.short	0x0020
        /*0088*/ 	.byte	0x00, 0xf4, 0x21, 0x00


	//----- nvinfo : EIATTR_KPARAM_INFO
	.align		4
.L_25:
        /*008c*/ 	.byte	0x04, 0x17
        /*008e*/ 	.short	(.L_27 - .L_26)
.L_26:
        /*0090*/ 	.word	0x00000000
        /*0094*/ 	.short	0x0003
        /*0096*/ 	.short	0x0018
        /*0098*/ 	.byte	0x00, 0xf4, 0x21, 0x00


	//----- nvinfo : EIATTR_KPARAM_INFO
	.align		4
.L_27:
        /*009c*/ 	.byte	0x04, 0x17
        /*009e*/ 	.short	(.L_29 - .L_28)
.L_28:
        /*00a0*/ 	.word	0x00000000
        /*00a4*/ 	.short	0x0002
        /*00a6*/ 	.short	0x0010
        /*00a8*/ 	.byte	0x00, 0xf4, 0x21, 0x00


	//----- nvinfo : EIATTR_KPARAM_INFO
	.align		4
.L_29:
        /*00ac*/ 	.byte	0x04, 0x17
        /*00ae*/ 	.short	(.L_31 - .L_30)
.L_30:
        /*00b0*/ 	.word	0x00000000
        /*00b4*/ 	.short	0x0001
        /*00b6*/ 	.short	0x0008
        /*00b8*/ 	.byte	0x00, 0xf4, 0x21, 0x00


	//----- nvinfo : EIATTR_KPARAM_INFO
	.align		4
.L_31:
        /*00bc*/ 	.byte	0x04, 0x17
        /*00be*/ 	.short	(.L_33 - .L_32)
.L_32:
        /*00c0*/ 	.word	0x00000000
        /*00c4*/ 	.short	0x0000
        /*00c6*/ 	.short	0x0000
        /*00c8*/ 	.byte	0x00, 0xf4, 0x21, 0x00


	//----- nvinfo : EIATTR_MAXREG_COUNT
	.align		4
.L_33:
        /*00cc*/ 	.byte	0x03, 0x1b
        /*00ce*/ 	.short	0x00ff


	//----- nvinfo : EIATTR_EXIT_INSTR_OFFSETS
	.align		4
        /*00d0*/ 	.byte	0x04, 0x1c
        /*00d2*/ 	.short	(.L_35 - .L_34)


	//   ....[0]....
.L_34:
        /*00d4*/ 	.word	0x00000570


	//----- nvinfo : EIATTR_REQNTID
	.align		4
.L_35:
        /*00d8*/ 	.byte	0x04, 0x10
        /*00da*/ 	.short	(.L_37 - .L_36)
.L_36:
        /*00dc*/ 	.word	0x00000080
        /*00e0*/ 	.word	0x00000001
        /*00e4*/ 	.word	0x00000001
.L_37:


//--------------------- .nv.callgraph             --------------------------
	.section	.nv.callgraph,"",@"SHT_CUDA_CALLGRAPH"
	.align	4
	.sectionentsize	8
	.align		4
        /*0000*/ 	.word	0x00000000
	.align		4
        /*0004*/ 	.word	0xffffffff
	.align		4
        /*0008*/ 	.word	0x00000000
	.align		4
        /*000c*/ 	.word	0xfffffffe
	.align		4
        /*0010*/ 	.word	0x00000000
	.align		4
        /*0014*/ 	.word	0xfffffffd
	.align		4
        /*0018*/ 	.word	0x00000000
	.align		4
        /*001c*/ 	.word	0xfffffffc


//--------------------- .nv.rel.action            --------------------------
	.section	.nv.rel.action,"",@"SHT_CUDA_RELOCINFO"
	.align	8
	.sectionentsize	8
        /*0000*/ 	.byte	0x73, 0x00, 0x00, 0x00, 0x00, 0x00, 0x00, 0x00, 0x00, 0x00, 0x00, 0x11, 0x25, 0x00, 0x05, 0x36


//--------------------- .nv.constant0.triton_poi_fused_add_mul_8 --------------------------
	.section	.nv.constant0.triton_poi_fused_add_mul_8,"a",@progbits
	.sectionflags	@""
	.align	4
.nv.constant0.triton_poi_fused_add_mul_8:
	.zero		440


//--------------------- .text.triton_poi_fused_add_mul_8 --------------------------
	.section	.text.triton_poi_fused_add_mul_8,"ax",@progbits
	.sectioninfo	@"SHI_REGISTERS=25"
	.align	128
        .global         triton_poi_fused_add_mul_8
        .type           triton_poi_fused_add_mul_8,@function
        .size           triton_poi_fused_add_mul_8,(.L_x_1 - triton_poi_fused_add_mul_8)
        .other          triton_poi_fused_add_mul_8,@"STO_CUDA_ENTRY STV_DEFAULT"
triton_poi_fused_add_mul_8:
.text.triton_poi_fused_add_mul_8:
[----:B------:R-:W-:Y:S02]  /*0000*/  IMAD.MOV.U32 R1, RZ, RZ, c[0x0][0x28] ;  /* 0x00000a00ff017624 */ /* 0x000fe400078e00ff */
[----:B------:R-:W0:Y:S01]  /*0010*/  S2R R0, SR_TID.X ;  /* 0x0000000000007919 */ /* 0x000e220000002100 */
[----:B------:R-:W-:-:S03]  /*0020*/  ULDC.64 UR4, c[0x0][0x118] ;  /* 0x0000460000047ab9 */ /* 0x000fc60000000a00 */
[----:B------:R-:W1:Y:S01]  /*0030*/  S2R R5, SR_CTAID.X ;  /* 0x0000000000057919 */ /* 0x000e620000002500 */
[----:B0-----:R-:W-:-:S05]  /*0040*/  IMAD.SHL.U32 R0, R0, 0x2, RZ ;  /* 0x0000000200007824 */ /* 0x001fca00078e00ff */
[----:B------:R-:W-:-:S04]  /*0050*/  LOP3.LUT R0, R0, 0xfe, RZ, 0xc0, !PT ;  /* 0x000000fe00007812 */ /* 0x000fc800078ec0ff */
[----:B-1----:R-:W-:Y:S01]  /*0060*/  LEA R5, R5, R0, 0x8 ;  /* 0x0000000005057211 */ /* 0x002fe200078e40ff */
[----:B------:R-:W-:-:S04]  /*0070*/  IMAD.MOV.U32 R0, RZ, RZ, 0x2 ;  /* 0x00000002ff007424 */ /* 0x000fc800078e00ff */
[----:B------:R-:W-:-:S05]  /*0080*/  IMAD.HI R2, R5, 0x2aaaaaab, RZ ;  /* 0x2aaaaaab05027827 */ /* 0x000fca00078e02ff */
[----:B------:R-:W-:-:S04]  /*0090*/  SHF.R.U32.HI R3, RZ, 0x1f, R2 ;  /* 0x0000001fff037819 */ /* 0x000fc80000011602 */
[----:B------:R-:W-:-:S05]  /*00a0*/  LEA.HI.SX32 R13, R2, R3, 0x17 ;  /* 0x00000003020d7211 */ /* 0x000fca00078fbaff */
[----:B------:R-:W-:-:S05]  /*00b0*/  IMAD.WIDE R6, R13, R0, c[0x0][0x180] ;  /* 0x000060000d067625 */ /* 0x000fca00078e0200 */
[----:B------:R0:W2:Y:S01]  /*00c0*/  LDG.E.EL.U16 R20, [R6.64] ;  /* 0x0000000406147981 */ /* 0x0000a2000c2e1500 */
[----:B------:R-:W-:-:S05]  /*00d0*/  IMAD.WIDE R8, R13, R0, c[0x0][0x188] ;  /* 0x000062000d087625 */ /* 0x000fca00078e0200 */
[----:B------:R1:W3:Y:S01]  /*00e0*/  LDG.E.EL.U16 R11, [R8.64] ;  /* 0x00000004080b7981 */ /* 0x0002e2000c2e1500 */
[----:B------:R-:W-:Y:S02]  /*00f0*/  IMAD.MOV.U32 R22, RZ, RZ, 0x4 ;  /* 0x00000004ff167424 */ /* 0x000fe400078e00ff */
[----:B------:R-:W-:Y:S02]  /*0100*/  IMAD R13, R13, -0xc00, R5 ;  /* 0xfffff4000d0d7824 */ /* 0x000fe400078e0205 */
[----:B------:R-:W-:-:S03]  /*0110*/  IMAD.WIDE R2, R5, R22, c[0x0][0x178] ;  /* 0x00005e0005027625 */ /* 0x000fc600078e0216 */
[C---:B------:R-:W-:Y:S01]  /*0120*/  IADD3 R21, R13.reuse, 0x1800, RZ ;  /* 0x000018000d157810 */ /* 0x040fe20007ffe0ff */
[CC--:B------:R-:W-:Y:S02]  /*0130*/  IMAD.WIDE R16, R13.reuse, R0.reuse, c[0x0][0x190] ;  /* 0x000064000d107625 */ /* 0x0c0fe400078e0200 */
[----:B------:R-:W4:Y:S02]  /*0140*/  LDG.E.64 R2, [R2.64] ;  /* 0x0000000402027981 */ /* 0x000f24000c1e1b00 */
[-C--:B------:R-:W-:Y:S02]  /*0150*/  IMAD.WIDE R18, R13, R0.reuse, c[0x0][0x198] ;  /* 0x000066000d127625 */ /* 0x080fe400078e0200 */
[----:B------:R3:W5:Y:S02]  /*0160*/  LDG.E.EL R4, [R16.64] ;  /* 0x0000000410047981 */ /* 0x000764000c2e1900 */
[-C--:B------:R-:W-:Y:S02]  /*0170*/  IMAD.WIDE.U32 R14, R21, R0.reuse, c[0x0][0x170] ;  /* 0x00005c00150e7625 */ /* 0x080fe400078e0000 */
[----:B------:R-:W4:Y:S02]  /*0180*/  LDG.E.EL R10, [R18.64] ;  /* 0x00000004120a7981 */ /* 0x000f24000c2e1900 */
[----:B------:R-:W-:-:S02]  /*0190*/  IMAD.WIDE R12, R5, R0, c[0x0][0x160] ;  /* 0x00005800050c7625 */ /* 0x000fc400078e0200 */
[----:B-1----:R-:W5:Y:S02]  /*01a0*/  LDG.E.EL R9, [R14.64] ;  /* 0x000000040e097981 */ /* 0x002f64000c2e1900 */
[----:B0-----:R-:W-:Y:S02]  /*01b0*/  IMAD.WIDE.U32 R6, R21, R22, c[0x0][0x168] ;  /* 0x00005a0015067625 */ /* 0x001fe400078e0016 */
[----:B------:R0:W5:Y:S04]  /*01c0*/  LDG.E R8, [R12.64] ;  /* 0x000000040c087981 */ /* 0x000168000c1e1900 */
[----:B------:R-:W5:Y:S01]  /*01d0*/  LDG.E.EL.64 R6, [R6.64] ;  /* 0x0000000406067981 */ /* 0x000f62000c2e1b00 */
[C---:B--2---:R-:W-:Y:S01]  /*01e0*/  SHF.L.U32 R22, R20.reuse, 0x10, RZ ;  /* 0x0000001014167819 */ /* 0x044fe200000006ff */
[----:B------:R-:W-:-:S03]  /*01f0*/  IMAD.U32 R21, R20, 0x10000, RZ ;  /* 0x0001000014157824 */ /* 0x000fc600078e00ff */
[----:B------:R-:W-:Y:S02]  /*0200*/  FSETP.GE.AND P1, PT, R22, RZ, PT ;  /* 0x000000ff1600720b */ /* 0x000fe40003f26000 */
[----:B------:R-:W-:Y:S01]  /*0210*/  FSETP.GE.AND P0, PT, R21, RZ, PT ;  /* 0x000000ff1500720b */ /* 0x000fe20003f06000 */
[C---:B---3--:R-:W-:Y:S01]  /*0220*/  IMAD.U32 R17, R11.reuse, 0x10000, RZ ;  /* 0x000100000b117824 */ /* 0x048fe200078e00ff */
[C---:B------:R-:W-:Y:S01]  /*0230*/  SEL R16, R20.reuse, RZ, !P1 ;  /* 0x000000ff14107207 */ /* 0x040fe20004800000 */
[----:B0-----:R-:W-:Y:S01]  /*0240*/  IMAD.U32 R12, R11, 0x10000, RZ ;  /* 0x000100000b0c7824 */ /* 0x001fe200078e00ff */
[----:B------:R-:W-:Y:S02]  /*0250*/  SEL R20, R20, RZ, !P0 ;  /* 0x000000ff14147207 */ /* 0x000fe40004000000 */
[----:B------:R-:W-:Y:S02]  /*0260*/  SHF.L.U32 R16, R16, 0x10, RZ ;  /* 0x0000001010107819 */ /* 0x000fe400000006ff */
[----:B------:R-:W-:Y:S01]  /*0270*/  FSETP.GTU.AND P0, PT, R17, RZ, PT ;  /* 0x000000ff1100720b */ /* 0x000fe20003f0c000 */
[----:B------:R-:W-:Y:S01]  /*0280*/  IMAD.U32 R20, R20, 0x10000, RZ ;  /* 0x0001000014147824 */ /* 0x000fe200078e00ff */
[----:B------:R-:W-:Y:S01]  /*0290*/  FSETP.GTU.AND P2, PT, R12, RZ, PT ;  /* 0x000000ff0c00720b */ /* 0x000fe20003f4c000 */
[----:B------:R-:W-:Y:S01]  /*02a0*/  FADD R16, RZ, -R16 ;  /* 0x80000010ff107221 */ /* 0x000fe20000000000 */
[C---:B------:R-:W-:Y:S01]  /*02b0*/  SEL R12, R11.reuse, RZ, P0 ;  /* 0x000000ff0b0c7207 */ /* 0x040fe20000000000 */
[----:B------:R-:W-:Y:S01]  /*02c0*/  FADD R20, RZ, -R20 ;  /* 0x80000014ff147221 */ /* 0x000fe20000000000 */
[----:B------:R-:W-:-:S02]  /*02d0*/  SEL R11, R11, RZ, P2 ;  /* 0x000000ff0b0b7207 */ /* 0x000fc40001000000 */
[----:B------:R-:W-:Y:S02]  /*02e0*/  FSETP.NAN.AND P0, PT, R16, R16, PT ;  /* 0x000000101000720b */ /* 0x000fe40003f08000 */
[----:B------:R-:W-:Y:S01]  /*02f0*/  FSETP.NAN.AND P1, PT, R20, R20, PT ;  /* 0x000000141400720b */ /* 0x000fe20003f28000 */
[----:B------:R-:W-:Y:S01]  /*0300*/  IMAD.U32 R11, R11, 0x10000, RZ ;  /* 0x000100000b0b7824 */ /* 0x000fe200078e00ff */
[----:B------:R-:W-:Y:S02]  /*0310*/  SHF.L.U32 R13, R12, 0x10, RZ ;  /* 0x000000100c0d7819 */ /* 0x000fe400000006ff */
[----:B----4-:R-:W-:Y:S02]  /*0320*/  I2FP.F32.S32 R12, R2 ;  /* 0x00000002000c7245 */ /* 0x010fe40000201400 */
[----:B------:R-:W-:Y:S02]  /*0330*/  FSETP.GT.AND P3, PT, R16, R13, PT ;  /* 0x0000000d1000720b */ /* 0x000fe40003f64000 */
[----:B------:R-:W-:-:S02]  /*0340*/  FSETP.GT.AND P2, PT, R20, R11, PT ;  /* 0x0000000b1400720b */ /* 0x000fc40003f44000 */
[----:B-----5:R-:W-:Y:S02]  /*0350*/  PRMT R2, R4, 0x7632, R2 ;  /* 0x0000763204027816 */ /* 0x020fe40000000002 */
[----:B------:R-:W-:Y:S02]  /*0360*/  @!P0 FSEL R16, R16, R13, P3 ;  /* 0x0000000d10108208 */ /* 0x000fe40001800000 */
[----:B------:R-:W-:Y:S01]  /*0370*/  @!P1 FSEL R20, R20, R11, P2 ;  /* 0x0000000b14149208 */ /* 0x000fe20001000000 */
[----:B------:R-:W-:Y:S01]  /*0380*/  IMAD.U32 R2, R2, 0x10000, RZ ;  /* 0x0001000002027824 */ /* 0x000fe200078e00ff */
[----:B------:R-:W-:Y:S01]  /*0390*/  I2FP.F32.S32 R11, R3 ;  /* 0x00000003000b7245 */ /* 0x000fe20000201400 */
[----:B------:R-:W-:Y:S01]  /*03a0*/  FMUL R13, R16, 0.0078740157186985015869 ;  /* 0x3c010204100d7820 */ /* 0x000fe20000400000 */
[----:B------:R-:W-:Y:S01]  /*03b0*/  PRMT R3, R10, 0x7632, R3 ;  /* 0x000076320a037816 */ /* 0x000fe20000000003 */
[----:B------:R-:W-:Y:S01]  /*03c0*/  FMUL R20, R20, 0.0078740157186985015869 ;  /* 0x3c01020414147820 */ /* 0x000fe20000400000 */
[----:B------:R-:W-:-:S02]  /*03d0*/  SHF.L.U32 R10, R10, 0x10, RZ ;  /* 0x000000100a0a7819 */ /* 0x000fc400000006ff */
[C---:B------:R-:W-:Y:S02]  /*03e0*/  FSETP.GT.AND P0, PT, R13.reuse, 9.9999997473787516356e-06, PT ;  /* 0x3727c5ac0d00780b */ /* 0x040fe40003f04000 */
[C---:B------:R-:W-:Y:S02]  /*03f0*/  FSETP.GT.AND P1, PT, R20.reuse, 9.9999997473787516356e-06, PT ;  /* 0x3727c5ac1400780b */ /* 0x040fe40003f24000 */
[----:B------:R-:W-:Y:S02]  /*0400*/  FSETP.NAN.AND P2, PT, R13, R13, PT ;  /* 0x0000000d0d00720b */ /* 0x000fe40003f48000 */
[----:B------:R-:W-:-:S07]  /*0410*/  FSETP.NAN.AND P3, PT, R20, R20, PT ;  /* 0x000000141400720b */ /* 0x000fce0003f68000 */
[----:B------:R-:W-:Y:S02]  /*0420*/  @!P0 FSEL R13, R13, 9.9999997473787516356e-06, P2 ;  /* 0x3727c5ac0d0d8808 */ /* 0x000fe40001000000 */
[----:B------:R-:W-:-:S03]  /*0430*/  @!P1 FSEL R20, R20, 9.9999997473787516356e-06, P3 ;  /* 0x3727c5ac14149808 */ /* 0x000fc60001800000 */
[----:B------:R-:W-:Y:S01]  /*0440*/  FMUL R12, R12, R13 ;  /* 0x0000000d0c0c7220 */ /* 0x000fe20000400000 */
[----:B------:R-:W-:Y:S01]  /*0450*/  SHF.L.U32 R13, R3, 0x10, RZ ;  /* 0x00000010030d7819 */ /* 0x000fe200000006ff */
[----:B------:R-:W-:Y:S01]  /*0460*/  FMUL R20, R11, R20 ;  /* 0x000000140b147220 */ /* 0x000fe20000400000 */
[C---:B------:R-:W-:Y:S01]  /*0470*/  PRMT R3, R9.reuse, 0x7632, R3 ;  /* 0x0000763209037816 */ /* 0x040fe20000000003 */
[----:B------:R-:W-:Y:S02]  /*0480*/  IMAD.U32 R11, R4, 0x10000, RZ ;  /* 0x00010000040b7824 */ /* 0x000fe400078e00ff */
[----:B------:R-:W-:Y:S01]  /*0490*/  FFMA R13, R2, R20, R13 ;  /* 0x00000014020d7223 */ /* 0x000fe2000000000d */
[----:B------:R-:W-:Y:S01]  /*04a0*/  PRMT R2, R8, 0x7632, R2 ;  /* 0x0000763208027816 */ /* 0x000fe20000000002 */
[----:B------:R-:W-:Y:S01]  /*04b0*/  IMAD.U32 R9, R9, 0x10000, RZ ;  /* 0x0001000009097824 */ /* 0x000fe200078e00ff */
[----:B------:R-:W-:Y:S01]  /*04c0*/  SHF.L.U32 R4, R3, 0x10, RZ ;  /* 0x0000001003047819 */ /* 0x000fe200000006ff */
[----:B------:R-:W-:Y:S01]  /*04d0*/  FFMA R10, R11, R12, R10 ;  /* 0x0000000c0b0a7223 */ /* 0x000fe2000000000a */
[----:B------:R-:W-:Y:S01]  /*04e0*/  SHF.L.U32 R2, R2, 0x10, RZ ;  /* 0x0000001002027819 */ /* 0x000fe200000006ff */
[----:B------:R-:W-:Y:S01]  /*04f0*/  FADD R9, R6, R9 ;  /* 0x0000000906097221 */ /* 0x000fe20000000000 */
[----:B------:R-:W-:Y:S01]  /*0500*/  IMAD.U32 R8, R8, 0x10000, RZ ;  /* 0x0001000008087824 */ /* 0x000fe200078e00ff */
[----:B------:R-:W-:-:S03]  /*0510*/  FADD R7, R7, R4 ;  /* 0x0000000407077221 */ /* 0x000fc60000000000 */
[----:B------:R-:W-:Y:S01]  /*0520*/  FFMA R8, R9, R10, R8 ;  /* 0x0000000a09087223 */ /* 0x000fe20000000008 */
[----:B------:R-:W-:Y:S01]  /*0530*/  FFMA R7, R7, R13, R2 ;  /* 0x0000000d07077223 */ /* 0x000fe20000000002 */
[----:B------:R-:W-:-:S04]  /*0540*/  IMAD.WIDE R2, R5, R0, c[0x0][0x1a0] ;  /* 0x0000680005027625 */ /* 0x000fc800078e0200 */
[----:B------:R-:W-:-:S05]  /*0550*/  F2FP.BF16.PACK_AB R7, R7, R8 ;  /* 0x000000080707723e */ /* 0x000fca00000010ff */
[----:B------:R-:W-:Y:S01]  /*0560*/  STG.E [R2.64], R7 ;  /* 0x0000000702007986 */ /* 0x000fe2000c101904 */
[----:B------:R-:W-:Y:S05]  /*0570*/  EXIT ;  /* 0x000000000000794d */ /* 0x000fea0003800000 */
.L_x_0:
[----:B------:R-:W-:-:S00]  /*0580*/  BRA `(.L_x_0) ;  /* 0xfffffff000007947 */ /* 0x000fc0000383ffff */
[----:B------:R-:W-:-:S00]  /*0590*/  NOP ;  /* 0x0000000000007918 */ /* 0x000fc00000000000 */
        /* <DEDUP_REMOVED lines=14> */
.L_x_1:
